	.headerflags	@"EF_CUDA_TEXMODE_UNIFIED EF_CUDA_64BIT_ADDRESS EF_CUDA_ACCELERATORS EF_CUDA_SM90 EF_CUDA_VIRTUAL_SM(EF_CUDA_SM90)"
	.elftype	@"ET_EXEC"


//--------------------- .nv.info                  --------------------------
	.section	.nv.info,"",@"SHT_CUDA_INFO"
	.align	4


	//----- nvinfo : EIATTR_REGCOUNT
	.align		4
        /*0000*/ 	.byte	0x04, 0x2f
        /*0002*/ 	.short	(.L_3 - .L_2)
	.align		4
.L_2:
        /*0004*/ 	.word	index@(triton_poi_fused__native_batch_norm_legit_no_training_convolution_relu_0)
        /*0008*/ 	.word	0x00000020


	//----- nvinfo : EIATTR_MIN_STACK_SIZE
	.align		4
.L_3:
        /*000c*/ 	.byte	0x04, 0x12
        /*000e*/ 	.short	(.L_5 - .L_4)
	.align		4
.L_4:
        /*0010*/ 	.word	index@(triton_poi_fused__native_batch_norm_legit_no_training_convolution_relu_0)
        /*0014*/ 	.word	0x00000000


	//----- nvinfo : EIATTR_FRAME_SIZE
	.align		4
.L_5:
        /*0018*/ 	.byte	0x04, 0x11
        /*001a*/ 	.short	(.L_7 - .L_6)
	.align		4
.L_6:
        /*001c*/ 	.word	index@(triton_poi_fused__native_batch_norm_legit_no_training_convolution_relu_0)
        /*0020*/ 	.word	0x00000000


	//----- nvinfo : EIATTR_MIN_STACK_SIZE
	.align		4
.L_7:
        /*0024*/ 	.byte	0x04, 0x12
        /*0026*/ 	.short	(.L_9 - .L_8)
	.align		4
.L_8:
        /*0028*/ 	.word	index@(triton_poi_fused__native_batch_norm_legit_no_training_convolution_relu_0)
        /*002c*/ 	.word	0x00000000
.L_9:


//--------------------- .nv.info.triton_poi_fused__native_batch_norm_legit_no_training_convolution_relu_0 --------------------------
	.section	.nv.info.triton_poi_fused__native_batch_norm_legit_no_training_convolution_relu_0,"",@"SHT_CUDA_INFO"
	.sectionflags	@""
	.align	4


	//----- nvinfo : EIATTR_CUDA_API_VERSION
	.align		4
        /*0000*/ 	.byte	0x04, 0x37
        /*0002*/ 	.short	(.L_11 - .L_10)
.L_10:
        /*0004*/ 	.word	0x0000007c


	//----- nvinfo : EIATTR_KPARAM_INFO
	.align		4
.L_11:
        /*0008*/ 	.byte	0x04, 0x17
        /*000a*/ 	.short	(.L_13 - .L_12)
.L_12:
        /*000c*/ 	.word	0x00000000
        /*0010*/ 	.short	0x0007
        /*0012*/ 	.short	0x0038
        /*0014*/ 	.byte	0x00, 0xf0, 0x11, 0x00


	//----- nvinfo : EIATTR_KPARAM_INFO
	.align		4
.L_13:
        /*0018*/ 	.byte	0x04, 0x17
        /*001a*/ 	.short	(.L_15 - .L_14)
.L_14:
        /*001c*/ 	.word	0x00000000
        /*0020*/ 	.short	0x0006
        /*0022*/ 	.short	0x0030
        /*0024*/ 	.byte	0x00, 0xf4, 0x21, 0x00


	//----- nvinfo : EIATTR_KPARAM_INFO
	.align		4
.L_15:
        /*0028*/ 	.byte	0x04, 0x17
        /*002a*/ 	.short	(.L_17 - .L_16)
.L_16:
        /*002c*/ 	.word	0x00000000
        /*0030*/ 	.short	0x0005
        /*0032*/ 	.short	0x0028
        /*0034*/ 	.byte	0x00, 0xf4, 0x21, 0x00


	//----- nvinfo : EIATTR_KPARAM_INFO
	.align		4
.L_17:
        /*0038*/ 	.byte	0x04, 0x17
        /*003a*/ 	.short	(.L_19 - .L_18)
.L_18:
        /*003c*/ 	.word	0x00000000
        /*0040*/ 	.short	0x0004
        /*0042*/ 	.short	0x0020
        /*0044*/ 	.byte	0x00, 0xf4, 0x21, 0x00


	//----- nvinfo : EIATTR_KPARAM_INFO
	.align		4
.L_19:
        /*0048*/ 	.byte	0x04, 0x17
        /*004a*/ 	.short	(.L_21 - .L_20)
.L_20:
        /*004c*/ 	.word	0x00000000
        /*0050*/ 	.short	0x0003
        /*0052*/ 	.short	0x0018
        /*0054*/ 	.byte	0x00, 0xf4, 0x21, 0x00


	//----- nvinfo : EIATTR_KPARAM_INFO
	.align		4
.L_21:
        /*0058*/ 	.byte	0x04, 0x17
        /*005a*/ 	.short	(.L_23 - .L_22)
.L_22:
        /*005c*/ 	.word	0x00000000
        /*0060*/ 	.short	0x0002
        /*0062*/ 	.short	0x0010
        /*0064*/ 	.byte	0x00, 0xf4, 0x21, 0x00


	//----- nvinfo : EIATTR_KPARAM_INFO
	.align		4
.L_23:
        /*0068*/ 	.byte	0x04, 0x17
        /*006a*/ 	.short	(.L_25 - .L_24)
.L_24:
        /*006c*/ 	.word	0x00000000
        /*0070*/ 	.short	0x0001
        /*0072*/ 	.short	0x0008
        /*0074*/ 	.byte	0x00, 0xf4, 0x21, 0x00


	//----- nvinfo : EIATTR_KPARAM_INFO
	.align		4
.L_25:
        /*0078*/ 	.byte	0x04, 0x17
        /*007a*/ 	.short	(.L_27 - .L_26)
.L_26:
        /*007c*/ 	.word	0x00000000
        /*0080*/ 	.short	0x0000
        /*0082*/ 	.short	0x0000
        /*0084*/ 	.byte	0x00, 0xf4, 0x21, 0x00


	//----- nvinfo : EIATTR_SPARSE_MMA_MASK
	.align		4
.L_27:
        /*0088*/ 	.byte	0x03, 0x50
        /*008a*/ 	.short	0x0000


	//----- nvinfo : EIATTR_MAXREG_COUNT
	.align		4
        /*008c*/ 	.byte	0x03, 0x1b
        /*008e*/ 	.short	0x00ff


	//----- nvinfo : EIATTR_EXIT_INSTR_OFFSETS
	.align		4
        /*0090*/ 	.byte	0x04, 0x1c
        /*0092*/ 	.short	(.L_29 - .L_28)


	//   ....[0]....
.L_28:
        /*0094*/ 	.word	0x000007b0


	//----- nvinfo : EIATTR_REQNTID
	.align		4
.L_29:
        /*0098*/ 	.byte	0x04, 0x10
        /*009a*/ 	.short	(.L_31 - .L_30)
.L_30:
        /*009c*/ 	.word	0x00000080
        /*00a0*/ 	.word	0x00000001
        /*00a4*/ 	.word	0x00000001


	//----- nvinfo : EIATTR_CBANK_PARAM_SIZE
	.align		4
.L_31:
        /*00a8*/ 	.byte	0x03, 0x19
        /*00aa*/ 	.short	0x003c


	//----- nvinfo : EIATTR_PARAM_CBANK
	.align		4
        /*00ac*/ 	.byte	0x04, 0x0a
        /*00ae*/ 	.short	(.L_33 - .L_32)
	.align		4
.L_32:
        /*00b0*/ 	.word	index@(.nv.constant0.triton_poi_fused__native_batch_norm_legit_no_training_convolution_relu_0)
        /*00b4*/ 	.short	0x0210
        /*00b6*/ 	.short	0x003c


	//----- nvinfo : EIATTR_SW_WAR
	.align		4
.L_33:
        /*00b8*/ 	.byte	0x04, 0x36
        /*00ba*/ 	.short	(.L_35 - .L_34)
.L_34:
        /*00bc*/ 	.word	0x00000008
.L_35:


//--------------------- .nv.callgraph             --------------------------
	.section	.nv.callgraph,"",@"SHT_CUDA_CALLGRAPH"
	.align	4
	.sectionentsize	8
	.align		4
        /*0000*/ 	.word	0x00000000
	.align		4
        /*0004*/ 	.word	0xffffffff
	.align		4
        /*0008*/ 	.word	0x00000000
	.align		4
        /*000c*/ 	.word	0xfffffffe
	.align		4
        /*0010*/ 	.word	0x00000000
	.align		4
        /*0014*/ 	.word	0xfffffffd
	.align		4
        /*0018*/ 	.word	0x00000000
	.align		4
        /*001c*/ 	.word	0xfffffffc


//--------------------- .nv.constant4             --------------------------
	.section	.nv.constant4,"a",@progbits
	.align	8
	.align		8
.nv.constant4:
        /*0000*/ 	.dword	_$_str
	.align		8
        /*0008*/ 	.dword	_$_str_$_2


//--------------------- .text.triton_poi_fused__native_batch_norm_legit_no_training_convolution_relu_0 --------------------------
	.section	.text.triton_poi_fused__native_batch_norm_legit_no_training_convolution_relu_0,"ax",@progbits
	.align	128
        .global         triton_poi_fused__native_batch_norm_legit_no_training_convolution_relu_0
        .type           triton_poi_fused__native_batch_norm_legit_no_training_convolution_relu_0,@function
        .size           triton_poi_fused__native_batch_norm_legit_no_training_convolution_relu_0,(.L_x_1 - triton_poi_fused__native_batch_norm_legit_no_training_convolution_relu_0)
        .other          triton_poi_fused__native_batch_norm_legit_no_training_convolution_relu_0,@"STO_CUDA_ENTRY STV_DEFAULT"
triton_poi_fused__native_batch_norm_legit_no_training_convolution_relu_0:
.text.triton_poi_fused__native_batch_norm_legit_no_training_convolution_relu_0:
[----:B------:R-:W-:Y:S01]  /*0000*/  LDC R1, c[0x0][0x28] ;  /* 0x00000a00ff017b82 */ /* 0x000fe20000000800 */
[----:B------:R-:W1:Y:S01]  /*0010*/  S2R R0, SR_TID.X ;  /* 0x0000000000007919 */ /* 0x000e620000002100 */
[----:B------:R-:W-:-:S06]  /*0020*/  ULDC.64 UR4, c[0x0][0x208] ;  /* 0x0000820000047ab9 */ /* 0x000fcc0000000a00 */
[----:B------:R-:W2:Y:S01]  /*0030*/  LDC.64 R28, c[0x0][0x218] ;  /* 0x00008600ff1c7b82 */ /* 0x000ea20000000a00 */
[----:B------:R-:W3:Y:S07]  /*0040*/  S2R R5, SR_CTAID.X ;  /* 0x0000000000057919 */ /* 0x000eee0000002500 */
[----:B------:R-:W4:Y:S08]  /*0050*/  LDC.64 R26, c[0x0][0x220] ;  /* 0x00008800ff1a7b82 */ /* 0x000f300000000a00 */
[----:B------:R-:W5:Y:S01]  /*0060*/  LDC.64 R22, c[0x0][0x230] ;  /* 0x00008c00ff167b82 */ /* 0x000f620000000a00 */
[----:B-1----:R-:W-:-:S02]  /*0070*/  SHF.L.U32 R0, R0, 0x2, RZ ;  /* 0x0000000200007819 */ /* 0x002fc400000006ff */
[----:B---3--:R-:W-:Y:S02]  /*0080*/  SHF.R.S32.HI R3, RZ, 0x15, R5 ;  /* 0x00000015ff037819 */ /* 0x008fe40000011405 */
[----:B------:R-:W-:Y:S02]  /*0090*/  LOP3.LUT R0, R0, 0x1fc, RZ, 0xc0, !PT ;  /* 0x000001fc00007812 */ /* 0x000fe400078ec0ff */
[----:B------:R-:W-:Y:S02]  /*00a0*/  SGXT R3, R3, 0x1 ;  /* 0x000000010303781a */ /* 0x000fe40000000200 */
[----:B------:R-:W-:Y:S02]  /*00b0*/  LEA R0, R5, R0, 0xa ;  /* 0x0000000005007211 */ /* 0x000fe400078e50ff */
[----:B------:R-:W1:Y:S02]  /*00c0*/  LDC.64 R4, c[0x0][0x228] ;  /* 0x00008a00ff047b82 */ /* 0x000e640000000a00 */
[----:B------:R-:W-:-:S04]  /*00d0*/  LEA.HI R3, R3, R0, RZ, 0xc ;  /* 0x0000000003037211 */ /* 0x000fc800078f60ff */
[----:B------:R-:W-:Y:S02]  /*00e0*/  SHF.R.S32.HI R9, RZ, 0xc, R3 ;  /* 0x0000000cff097819 */ /* 0x000fe40000011403 */
[----:B------:R-:W-:Y:S02]  /*00f0*/  IADD3 R3, R3, 0x200, RZ ;  /* 0x0000020003037810 */ /* 0x000fe40007ffe0ff */
[----:B------:R-:W-:Y:S02]  /*0100*/  LEA.HI R2, R9, R9, RZ, 0x7 ;  /* 0x0000000909027211 */ /* 0x000fe400078f38ff */
[----:B------:R-:W-:Y:S02]  /*0110*/  SHF.R.S32.HI R3, RZ, 0xc, R3 ;  /* 0x0000000cff037819 */ /* 0x000fe40000011403 */
[----:B------:R-:W-:Y:S02]  /*0120*/  LOP3.LUT R2, R2, 0xffffff80, RZ, 0xc0, !PT ;  /* 0xffffff8002027812 */ /* 0x000fe400078ec0ff */
[----:B------:R-:W-:-:S02]  /*0130*/  LEA.HI R6, R3, R3, RZ, 0x7 ;  /* 0x0000000303067211 */ /* 0x000fc400078f38ff */
[----:B------:R-:W-:Y:S02]  /*0140*/  IADD3 R9, R9, -R2, RZ ;  /* 0x8000000209097210 */ /* 0x000fe40007ffe0ff */
[----:B------:R-:W-:-:S04]  /*0150*/  LOP3.LUT R6, R6, 0xffffff80, RZ, 0xc0, !PT ;  /* 0xffffff8006067812 */ /* 0x000fc800078ec0ff */
[----:B------:R-:W-:Y:S01]  /*0160*/  IADD3 R3, R3, -R6, RZ ;  /* 0x8000000603037210 */ /* 0x000fe20007ffe0ff */
[--C-:B-1----:R-:W-:Y:S01]  /*0170*/  IMAD.WIDE R12, R9, 0x4, R4.reuse ;  /* 0x00000004090c7825 */ /* 0x102fe200078e0204 */
[----:B------:R-:W1:Y:S03]  /*0180*/  LDC.64 R6, c[0x0][0x210] ;  /* 0x00008400ff067b82 */ /* 0x000e660000000a00 */
[----:B------:R-:W-:Y:S01]  /*0190*/  IMAD.WIDE R24, R3, 0x4, R4 ;  /* 0x0000000403187825 */ /* 0x000fe200078e0204 */
[----:B------:R-:W3:Y:S04]  /*01a0*/  LDG.E.EL R21, desc[UR4][R12.64] ;  /* 0x000000040c157981 */ /* 0x000ee8000c2e1900 */
[----:B------:R-:W5:Y:S01]  /*01b0*/  LDC.64 R4, c[0x0][0x238] ;  /* 0x00008e00ff047b82 */ /* 0x000f620000000a00 */
[----:B------:R-:W3:Y:S01]  /*01c0*/  LDG.E.EL R24, desc[UR4][R24.64] ;  /* 0x0000000418187981 */ /* 0x000ee2000c2e1900 */
[----:B--2---:R-:W-:-:S05]  /*01d0*/  IMAD.WIDE R10, R9, 0x4, R28 ;  /* 0x00000004090a7825 */ /* 0x004fca00078e021c */
[----:B------:R4:W2:Y:S01]  /*01e0*/  LDG.E.EL R19, desc[UR4][R10.64] ;  /* 0x000000040a137981 */ /* 0x0008a2000c2e1900 */
[----:B-1----:R-:W-:-:S04]  /*01f0*/  IMAD.WIDE R6, R0, 0x4, R6 ;  /* 0x0000000400067825 */ /* 0x002fc800078e0206 */
[C---:B----4-:R-:W-:Y:S01]  /*0200*/  IMAD.WIDE R10, R9.reuse, 0x4, R26 ;  /* 0x00000004090a7825 */ /* 0x050fe200078e021a */
[----:B------:R-:W2:Y:S04]  /*0210*/  LDG.E.128 R12, desc[UR4][R6.64] ;  /* 0x00000004060c7981 */ /* 0x000ea8000c1e1d00 */
[----:B------:R-:W4:Y:S01]  /*0220*/  LDG.E.EL R18, desc[UR4][R10.64] ;  /* 0x000000040a127981 */ /* 0x000f22000c2e1900 */
[----:B-----5:R-:W-:-:S04]  /*0230*/  IMAD.WIDE R16, R9, 0x4, R22 ;  /* 0x0000000409107825 */ /* 0x020fc800078e0216 */
[----:B0-----:R-:W-:Y:S02]  /*0240*/  IMAD.WIDE R8, R9, 0x4, R4 ;  /* 0x0000000409087825 */ /* 0x001fe400078e0204 */
[----:B------:R-:W5:Y:S02]  /*0250*/  LDG.E.EL R17, desc[UR4][R16.64] ;  /* 0x0000000410117981 */ /* 0x000f64000c2e1900 */
[C---:B------:R-:W-:Y:S02]  /*0260*/  IMAD.WIDE R28, R3.reuse, 0x4, R28 ;  /* 0x00000004031c7825 */ /* 0x040fe400078e021c */
[----:B------:R-:W5:Y:S02]  /*0270*/  LDG.E.EL R20, desc[UR4][R8.64] ;  /* 0x0000000408147981 */ /* 0x000f64000c2e1900 */
[C---:B------:R-:W-:Y:S02]  /*0280*/  IMAD.WIDE R26, R3.reuse, 0x4, R26 ;  /* 0x00000004031a7825 */ /* 0x040fe400078e021a */
[----:B------:R0:W5:Y:S04]  /*0290*/  LDG.E.EL R16, desc[UR4][R28.64] ;  /* 0x000000041c107981 */ /* 0x000168000c2e1900 */
[----:B------:R-:W5:Y:S01]  /*02a0*/  LDG.E.128 R8, desc[UR4][R6.64+0x800] ;  /* 0x0008000406087981 */ /* 0x000f62000c1e1d00 */
[----:B------:R-:W-:-:S03]  /*02b0*/  IMAD.WIDE R4, R3, 0x4, R4 ;  /* 0x0000000403047825 */ /* 0x000fc600078e0204 */
[----:B------:R-:W5:Y:S01]  /*02c0*/  LDG.E.EL R2, desc[UR4][R26.64] ;  /* 0x000000041a027981 */ /* 0x000f62000c2e1900 */
[----:B------:R-:W-:-:S03]  /*02d0*/  IMAD.WIDE R22, R3, 0x4, R22 ;  /* 0x0000000403167825 */ /* 0x000fc600078e0216 */
[----:B------:R-:W5:Y:S04]  /*02e0*/  LDG.E.EL R4, desc[UR4][R4.64] ;  /* 0x0000000404047981 */ /* 0x000f68000c2e1900 */
[----:B------:R1:W5:Y:S01]  /*02f0*/  LDG.E.EL R3, desc[UR4][R22.64] ;  /* 0x0000000416037981 */ /* 0x000362000c2e1900 */
[----:B---3--:R-:W-:Y:S01]  /*0300*/  FADD R21, R21, 9.9999997473787516356e-06 ;  /* 0x3727c5ac15157421 */ /* 0x008fe20000000000 */
[----:B------:R-:W-:-:S03]  /*0310*/  FADD R24, R24, 9.9999997473787516356e-06 ;  /* 0x3727c5ac18187421 */ /* 0x000fc60000000000 */
[----:B------:R-:W3:Y:S08]  /*0320*/  MUFU.SQRT R25, R21 ;  /* 0x0000001500197308 */ /* 0x000ef00000002000 */
[----:B0-----:R-:W0:Y:S01]  /*0330*/  MUFU.SQRT R28, R24 ;  /* 0x00000018001c7308 */ /* 0x001e220000002000 */
[C---:B---3--:R-:W-:Y:S02]  /*0340*/  FSETP.GT.AND P0, PT, R25.reuse, 8.50705917302346158658e+37, PT ;  /* 0x7e8000001900780b */ /* 0x048fe40003f04000 */
[----:B------:R-:W-:-:S02]  /*0350*/  FSETP.GEU.AND P2, PT, R25, 1.175494350822287508e-38, PT ;  /* 0x008000001900780b */ /* 0x000fc40003f4e000 */
[C---:B0-----:R-:W-:Y:S02]  /*0360*/  FSETP.GT.AND P1, PT, R28.reuse, 8.50705917302346158658e+37, PT ;  /* 0x7e8000001c00780b */ /* 0x041fe40003f24000 */
[----:B------:R-:W-:-:S07]  /*0370*/  FSETP.GEU.AND P3, PT, R28, 1.175494350822287508e-38, PT ;  /* 0x008000001c00780b */ /* 0x000fce0003f6e000 */
[----:B------:R-:W-:Y:S01]  /*0380*/  @P0 FMUL R25, R25, 0.25 ;  /* 0x3e80000019190820 */ /* 0x000fe20000400000 */
[----:B------:R-:W-:-:S03]  /*0390*/  HFMA2.MMA R24, -RZ, RZ, 1.625, 0 ;  /* 0x3e800000ff187435 */ /* 0x000fc600000001ff */
[----:B------:R-:W-:Y:S01]  /*03a0*/  @!P2 FMUL R25, R25, 16777216 ;  /* 0x4b8000001919a820 */ /* 0x000fe20000400000 */
[----:B------:R-:W-:-:S04]  /*03b0*/  @P1 FMUL R28, R28, 0.25 ;  /* 0x3e8000001c1c1820 */ /* 0x000fc80000400000 */
[----:B------:R-:W-:Y:S01]  /*03c0*/  @!P3 FMUL R28, R28, 16777216 ;  /* 0x4b8000001c1cb820 */ /* 0x000fe20000400000 */
[----:B------:R-:W0:Y:S01]  /*03d0*/  MUFU.RCP R25, R25 ;  /* 0x0000001900197308 */ /* 0x000e220000001000 */
[----:B-1----:R-:W-:-:S07]  /*03e0*/  FSEL R22, R24, 1, P0 ;  /* 0x3f80000018167808 */ /* 0x002fce0000000000 */
[----:B------:R1:W3:Y:S01]  /*03f0*/  MUFU.RCP R5, R28 ;  /* 0x0000001c00057308 */ /* 0x0002e20000001000 */
[----:B------:R-:W-:Y:S01]  /*0400*/  FSEL R24, R24, 1, P1 ;  /* 0x3f80000018187808 */ /* 0x000fe20000800000 */
[----:B------:R-:W-:Y:S01]  /*0410*/  @!P2 FMUL R22, R22, 16777216 ;  /* 0x4b8000001616a820 */ /* 0x000fe20000400000 */
[--C-:B--2---:R-:W-:Y:S01]  /*0420*/  FADD R13, R13, R19.reuse ;  /* 0x000000130d0d7221 */ /* 0x104fe20000000000 */
[--C-:B------:R-:W-:Y:S01]  /*0430*/  FADD R12, R12, R19.reuse ;  /* 0x000000130c0c7221 */ /* 0x100fe20000000000 */
[--C-:B------:R-:W-:Y:S01]  /*0440*/  FADD R14, R14, R19.reuse ;  /* 0x000000130e0e7221 */ /* 0x100fe20000000000 */
[----:B------:R-:W-:Y:S01]  /*0450*/  @!P3 FMUL R24, R24, 16777216 ;  /* 0x4b8000001818b820 */ /* 0x000fe20000400000 */
[----:B------:R-:W-:Y:S01]  /*0460*/  FADD R15, R15, R19 ;  /* 0x000000130f0f7221 */ /* 0x000fe20000000000 */
[----:B0-----:R-:W-:Y:S01]  /*0470*/  FMUL R21, R25, R22 ;  /* 0x0000001619157220 */ /* 0x001fe20000400000 */
[C---:B----4-:R-:W-:Y:S01]  /*0480*/  FADD R22, -R18.reuse, R12 ;  /* 0x0000000c12167221 */ /* 0x050fe20000000100 */
[C---:B------:R-:W-:Y:S01]  /*0490*/  FADD R26, -R18.reuse, R14 ;  /* 0x0000000e121a7221 */ /* 0x040fe20000000100 */
[C---:B-1----:R-:W-:Y:S01]  /*04a0*/  FADD R28, -R18.reuse, R15 ;  /* 0x0000000f121c7221 */ /* 0x042fe20000000100 */
[----:B---3--:R-:W-:Y:S01]  /*04b0*/  FMUL R5, R5, R24 ;  /* 0x0000001805057220 */ /* 0x008fe20000400000 */
[----:B------:R-:W-:-:S02]  /*04c0*/  FADD R24, -R18, R13 ;  /* 0x0000000d12187221 */ /* 0x000fc40000000100 */
[----:B------:R-:W0:Y:S01]  /*04d0*/  LDC.64 R18, c[0x0][0x240] ;  /* 0x00009000ff127b82 */ /* 0x000e220000000a00 */
[C---:B------:R-:W-:Y:S01]  /*04e0*/  FMUL R27, R21.reuse, R22 ;  /* 0x00000016151b7220 */ /* 0x040fe20000400000 */
[C---:B------:R-:W-:Y:S01]  /*04f0*/  FMUL R24, R21.reuse, R24 ;  /* 0x0000001815187220 */ /* 0x040fe20000400000 */
[C---:B------:R-:W-:Y:S01]  /*0500*/  FMUL R23, R21.reuse, R26 ;  /* 0x0000001a15177220 */ /* 0x040fe20000400000 */
[----:B------:R-:W-:Y:S01]  /*0510*/  FMUL R25, R21, R28 ;  /* 0x0000001c15197220 */ /* 0x000fe20000400000 */
[--C-:B-----5:R-:W-:Y:S01]  /*0520*/  FADD R9, R9, R16.reuse ;  /* 0x0000001009097221 */ /* 0x120fe20000000000 */
[--C-:B------:R-:W-:Y:S01]  /*0530*/  FADD R8, R8, R16.reuse ;  /* 0x0000001008087221 */ /* 0x100fe20000000000 */
[--C-:B------:R-:W-:Y:S01]  /*0540*/  FADD R10, R10, R16.reuse ;  /* 0x000000100a0a7221 */ /* 0x100fe20000000000 */
[----:B------:R-:W-:Y:S01]  /*0550*/  FADD R11, R11, R16 ;  /* 0x000000100b0b7221 */ /* 0x000fe20000000000 */
[C-C-:B------:R-:W-:Y:S01]  /*0560*/  FFMA R22, R17.reuse, R24, R20.reuse ;  /* 0x0000001811167223 */ /* 0x140fe20000000014 */
[C-C-:B------:R-:W-:Y:S01]  /*0570*/  FFMA R21, R17.reuse, R27, R20.reuse ;  /* 0x0000001b11157223 */ /* 0x140fe20000000014 */
[C-C-:B------:R-:W-:Y:S01]  /*0580*/  FFMA R23, R17.reuse, R23, R20.reuse ;  /* 0x0000001711177223 */ /* 0x140fe20000000014 */
[----:B------:R-:W-:Y:S01]  /*0590*/  FFMA R17, R17, R25, R20 ;  /* 0x0000001911117223 */ /* 0x000fe20000000014 */
[C---:B------:R-:W-:Y:S01]  /*05a0*/  FADD R20, -R2.reuse, R9 ;  /* 0x0000000902147221 */ /* 0x040fe20000000100 */
[C---:B------:R-:W-:Y:S01]  /*05b0*/  FADD R16, -R2.reuse, R8 ;  /* 0x0000000802107221 */ /* 0x040fe20000000100 */
[C---:B------:R-:W-:Y:S01]  /*05c0*/  FADD R24, -R2.reuse, R10 ;  /* 0x0000000a02187221 */ /* 0x040fe20000000100 */
[----:B------:R-:W-:Y:S01]  /*05d0*/  FADD R2, -R2, R11 ;  /* 0x0000000b02027221 */ /* 0x000fe20000000100 */
[C---:B------:R-:W-:Y:S01]  /*05e0*/  FMUL R20, R5.reuse, R20 ;  /* 0x0000001405147220 */ /* 0x040fe20000400000 */
[C---:B------:R-:W-:Y:S01]  /*05f0*/  FMUL R29, R5.reuse, R16 ;  /* 0x00000010051d7220 */ /* 0x040fe20000400000 */
[C---:B------:R-:W-:Y:S01]  /*0600*/  FMUL R27, R5.reuse, R24 ;  /* 0x00000018051b7220 */ /* 0x040fe20000400000 */
[----:B------:R-:W-:Y:S01]  /*0610*/  FMUL R25, R5, R2 ;  /* 0x0000000205197220 */ /* 0x000fe20000400000 */
[C-C-:B------:R-:W-:Y:S01]  /*0620*/  FFMA R5, R3.reuse, R20, R4.reuse ;  /* 0x0000001403057223 */ /* 0x140fe20000000004 */
[C-C-:B------:R-:W-:Y:S01]  /*0630*/  FFMA R20, R3.reuse, R29, R4.reuse ;  /* 0x0000001d03147223 */ /* 0x140fe20000000004 */
[C-C-:B------:R-:W-:Y:S01]  /*0640*/  FFMA R24, R3.reuse, R27, R4.reuse ;  /* 0x0000001b03187223 */ /* 0x140fe20000000004 */
[----:B------:R-:W-:Y:S01]  /*0650*/  FFMA R25, R3, R25, R4 ;  /* 0x0000001903197223 */ /* 0x000fe20000000004 */
[----:B------:R-:W-:Y:S01]  /*0660*/  FSETP.GEU.AND P6, PT, R17, RZ, PT ;  /* 0x000000ff1100720b */ /* 0x000fe20003fce000 */
[----:B0-----:R-:W-:Y:S01]  /*0670*/  IMAD.WIDE R2, R0, 0x4, R18 ;  /* 0x0000000400027825 */ /* 0x001fe200078e0212 */
[----:B------:R-:W-:-:S02]  /*0680*/  FSETP.GEU.AND P0, PT, R23, RZ, PT ;  /* 0x000000ff1700720b */ /* 0x000fc40003f0e000 */
[----:B------:R-:W-:Y:S02]  /*0690*/  FSETP.GEU.AND P1, PT, R22, RZ, PT ;  /* 0x000000ff1600720b */ /* 0x000fe40003f2e000 */
[----:B------:R-:W-:Y:S02]  /*06a0*/  FSETP.GEU.AND P2, PT, R21, RZ, PT ;  /* 0x000000ff1500720b */ /* 0x000fe40003f4e000 */
[----:B------:R-:W-:Y:S02]  /*06b0*/  SEL R19, R17, RZ, P6 ;  /* 0x000000ff11137207 */ /* 0x000fe40003000000 */
[----:B------:R-:W-:Y:S02]  /*06c0*/  FSETP.GEU.AND P3, PT, R25, RZ, PT ;  /* 0x000000ff1900720b */ /* 0x000fe40003f6e000 */
[----:B------:R-:W-:Y:S02]  /*06d0*/  FSETP.GEU.AND P4, PT, R24, RZ, PT ;  /* 0x000000ff1800720b */ /* 0x000fe40003f8e000 */
[----:B------:R-:W-:-:S02]  /*06e0*/  FSETP.GEU.AND P5, PT, R5, RZ, PT ;  /* 0x000000ff0500720b */ /* 0x000fc40003fae000 */
[----:B------:R-:W-:Y:S02]  /*06f0*/  FSETP.GEU.AND P6, PT, R20, RZ, PT ;  /* 0x000000ff1400720b */ /* 0x000fe40003fce000 */
[----:B------:R-:W-:Y:S02]  /*0700*/  SEL R18, R23, RZ, P0 ;  /* 0x000000ff17127207 */ /* 0x000fe40000000000 */
[----:B------:R-:W-:Y:S02]  /*0710*/  SEL R17, R22, RZ, P1 ;  /* 0x000000ff16117207 */ /* 0x000fe40000800000 */
[----:B------:R-:W-:Y:S02]  /*0720*/  SEL R16, R21, RZ, P2 ;  /* 0x000000ff15107207 */ /* 0x000fe40001000000 */
[----:B------:R-:W-:Y:S02]  /*0730*/  SEL R23, R25, RZ, P3 ;  /* 0x000000ff19177207 */ /* 0x000fe40001800000 */
[----:B------:R-:W-:-:S02]  /*0740*/  SEL R22, R24, RZ, P4 ;  /* 0x000000ff18167207 */ /* 0x000fc40002000000 */
[----:B------:R-:W-:Y:S02]  /*0750*/  SEL R21, R5, RZ, P5 ;  /* 0x000000ff05157207 */ /* 0x000fe40002800000 */
[----:B------:R-:W-:Y:S01]  /*0760*/  SEL R20, R20, RZ, P6 ;  /* 0x000000ff14147207 */ /* 0x000fe20003000000 */
[----:B------:R-:W-:Y:S04]  /*0770*/  STG.E.128 desc[UR4][R6.64], R12 ;  /* 0x0000000c06007986 */ /* 0x000fe8000c101d04 */
[----:B------:R-:W-:Y:S04]  /*0780*/  STG.E.128 desc[UR4][R6.64+0x800], R8 ;  /* 0x0008000806007986 */ /* 0x000fe8000c101d04 */
[----:B------:R-:W-:Y:S04]  /*0790*/  STG.E.128 desc[UR4][R2.64], R16 ;  /* 0x0000001002007986 */ /* 0x000fe8000c101d04 */
[----:B------:R-:W-:Y:S01]  /*07a0*/  STG.E.128 desc[UR4][R2.64+0x800], R20 ;  /* 0x0008001402007986 */ /* 0x000fe2000c101d04 */
[----:B------:R-:W-:Y:S05]  /*07b0*/  EXIT ;  /* 0x000000000000794d */ /* 0x000fea0003800000 */
.L_x_0:
[----:B------:R-:W-:-:S00]  /*07c0*/  BRA `(.L_x_0) ;  /* 0xfffffffc00fc7947 */ /* 0x000fc0000383ffff */
[----:B------:R-:W-:-:S00]  /*07d0*/  NOP ;  /* 0x0000000000007918 */ /* 0x000fc00000000000 */
        /* <DEDUP_REMOVED lines=10> */
.L_x_1:


//--------------------- .nv.global.init           --------------------------
	.section	.nv.global.init,"aw",@progbits
.nv.global.init:
	.type		_$_str,@object
	.size		_$_str,(_$_str_$_2 - _$_str)
_$_str:
        /*0000*/ 	.byte	0x5f, 0x5f, 0x43, 0x55, 0x44, 0x41, 0x5f, 0x46, 0x54, 0x5a, 0x00
	.type		_$_str_$_2,@object
	.size		_$_str_$_2,(.L_1 - _$_str_$_2)
_$_str_$_2:
        /*000b*/ 	.byte	0x5f, 0x5f, 0x43, 0x55, 0x44, 0x41, 0x5f, 0x50, 0x52, 0x45, 0x43, 0x5f, 0x53, 0x51, 0x52, 0x54
        /*001b*/ 	.byte	0x00
.L_1:


//--------------------- .nv.constant0.triton_poi_fused__native_batch_norm_legit_no_training_convolution_relu_0 --------------------------
	.section	.nv.constant0.triton_poi_fused__native_batch_norm_legit_no_training_convolution_relu_0,"a",@progbits
	.sectionflags	@""
	.align	4
.nv.constant0.triton_poi_fused__native_batch_norm_legit_no_training_convolution_relu_0:
	.zero		588
